//
// Generated by NVIDIA NVVM Compiler
//
// Compiler Build ID: CL-36424714
// Cuda compilation tools, release 13.0, V13.0.88
// Based on NVVM 20.0.0
//

.version 9.0
.target sm_100
.address_size 64

	// .globl	_Z11clip_kernelPKfPfffi

.visible .entry _Z11clip_kernelPKfPfffi(
	.param .u64 .ptr .align 1 _Z11clip_kernelPKfPfffi_param_0,
	.param .u64 .ptr .align 1 _Z11clip_kernelPKfPfffi_param_1,
	.param .f32 _Z11clip_kernelPKfPfffi_param_2,
	.param .f32 _Z11clip_kernelPKfPfffi_param_3,
	.param .u32 _Z11clip_kernelPKfPfffi_param_4
)
{
	.reg .pred 	%p<4>;
	.reg .b32 	%r<6>;
	.reg .b32 	%f<4>;
	.reg .b64 	%rd<13>;

	ld.param.u64 	%rd2, [_Z11clip_kernelPKfPfffi_param_0];
	ld.param.u64 	%rd3, [_Z11clip_kernelPKfPfffi_param_1];
	ld.param.f32 	%f2, [_Z11clip_kernelPKfPfffi_param_2];
	ld.param.f32 	%f3, [_Z11clip_kernelPKfPfffi_param_3];
	ld.param.u32 	%r2, [_Z11clip_kernelPKfPfffi_param_4];
	cvta.to.global.u64 	%rd1, %rd3;
	mov.u32 	%r3, %ntid.x;
	mov.u32 	%r4, %ctaid.x;
	mov.u32 	%r5, %tid.x;
	mad.lo.s32 	%r1, %r3, %r4, %r5;
	setp.ge.s32 	%p1, %r1, %r2;
	@%p1 bra 	$L__BB0_6;
	cvta.to.global.u64 	%rd4, %rd2;
	mul.wide.s32 	%rd5, %r1, 4;
	add.s64 	%rd6, %rd4, %rd5;
	ld.global.f32 	%f1, [%rd6];
	setp.geu.f32 	%p2, %f1, %f2;
	@%p2 bra 	$L__BB0_3;
	add.s64 	%rd12, %rd1, %rd5;
	st.global.f32 	[%rd12], %f2;
	bra.uni 	$L__BB0_6;
$L__BB0_3:
	setp.leu.f32 	%p3, %f1, %f3;
	@%p3 bra 	$L__BB0_5;
	add.s64 	%rd10, %rd1, %rd5;
	st.global.f32 	[%rd10], %f3;
	bra.uni 	$L__BB0_6;
$L__BB0_5:
	add.s64 	%rd8, %rd1, %rd5;
	st.global.f32 	[%rd8], %f1;
$L__BB0_6:
	ret;

}


// ===== COMPILED SASS (sm_100) =====

	.target	sm_100

	.elftype	@"ET_EXEC"


//--------------------- .note.nv.tkinfo           --------------------------
	.section	.note.nv.tkinfo,"",@"SHT_NOTE"
	.sectionflags	@"SHF_NOTE_NV_TKINFO"
	.tkinfo
        /*0018*/ 	.word	0x00000002
        /*0030*/ 	.string	""
        /*0030*/ 	.string	"ptxas"
        /*0030*/ 	.string	"Cuda compilation tools, release 13.0, V13.0.88"
        /*0030*/ 	.string	"Build cuda_13.0.r13.0/compiler.36424714_0"
        /*0030*/ 	.string	"-arch sm_100 -m 64 "



//--------------------- .note.nv.cuinfo           --------------------------
	.section	.note.nv.cuinfo,"",@"SHT_NOTE"
	.sectionflags	@"SHF_NOTE_NV_CUINFO"
        /*0018*/ 	.short	0x0002
        /*001a*/ 	.short	0x0064
        /*001c*/ 	.short	0x0082
	.zero		2


//--------------------- .nv.info                  --------------------------
	.section	.nv.info,"",@"SHT_CUDA_INFO"
	.align	4


	//----- nvinfo : EIATTR_REGCOUNT
	.align		4
        /*0000*/ 	.byte	0x04, 0x2f
        /*0002*/ 	.short	(.L_1 - .L_0)
	.align		4
.L_0:
        /*0004*/ 	.word	index@(_Z11clip_kernelPKfPfffi)
        /*0008*/ 	.word	0x0000000c


	//----- nvinfo : EIATTR_FRAME_SIZE
	.align		4
.L_1:
        /*000c*/ 	.byte	0x04, 0x11
        /*000e*/ 	.short	(.L_3 - .L_2)
	.align		4
.L_2:
        /*0010*/ 	.word	index@(_Z11clip_kernelPKfPfffi)
        /*0014*/ 	.word	0x00000000


	//----- nvinfo : EIATTR_MIN_STACK_SIZE
	.align		4
.L_3:
        /*0018*/ 	.byte	0x04, 0x12
        /*001a*/ 	.short	(.L_5 - .L_4)
	.align		4
.L_4:
        /*001c*/ 	.word	index@(_Z11clip_kernelPKfPfffi)
        /*0020*/ 	.word	0x00000000
.L_5:


//--------------------- .nv.compat                --------------------------
	.section	.nv.compat,"",@"SHT_CUDA_COMPAT_INFO"
	.align	4
        /*0000*/ 	.byte	0x02, 0x09, 0x00, 0x00, 0x02, 0x02, 0x01, 0x00, 0x02, 0x05, 0x05, 0x00, 0x03, 0x07, 0x01, 0x01
        /*0010*/ 	.byte	0x02, 0x03, 0x00, 0x00, 0x02, 0x06, 0x01, 0x00, 0x04, 0x0b, 0x08, 0x00, 0x09, 0x00, 0x00, 0x00
        /*0020*/ 	.byte	0x00, 0x00, 0x00, 0x00


//--------------------- .nv.info._Z11clip_kernelPKfPfffi --------------------------
	.section	.nv.info._Z11clip_kernelPKfPfffi,"",@"SHT_CUDA_INFO"
	.sectionflags	@""
	.align	4


	//----- nvinfo : EIATTR_CUDA_API_VERSION
	.align		4
        /*0000*/ 	.byte	0x04, 0x37
        /*0002*/ 	.short	(.L_7 - .L_6)
.L_6:
        /*0004*/ 	.word	0x00000082


	//----- nvinfo : EIATTR_KPARAM_INFO
	.align		4
.L_7:
        /*0008*/ 	.byte	0x04, 0x17
        /*000a*/ 	.short	(.L_9 - .L_8)
.L_8:
        /*000c*/ 	.word	0x00000000
        /*0010*/ 	.short	0x0004
        /*0012*/ 	.short	0x0018
        /*0014*/ 	.byte	0x00, 0xf0, 0x11, 0x00


	//----- nvinfo : EIATTR_KPARAM_INFO
	.align		4
.L_9:
        /*0018*/ 	.byte	0x04, 0x17
        /*001a*/ 	.short	(.L_11 - .L_10)
.L_10:
        /*001c*/ 	.word	0x00000000
        /*0020*/ 	.short	0x0003
        /*0022*/ 	.short	0x0014
        /*0024*/ 	.byte	0x00, 0xf0, 0x11, 0x00


	//----- nvinfo : EIATTR_KPARAM_INFO
	.align		4
.L_11:
        /*0028*/ 	.byte	0x04, 0x17
        /*002a*/ 	.short	(.L_13 - .L_12)
.L_12:
        /*002c*/ 	.word	0x00000000
        /*0030*/ 	.short	0x0002
        /*0032*/ 	.short	0x0010
        /*0034*/ 	.byte	0x00, 0xf0, 0x11, 0x00


	//----- nvinfo : EIATTR_KPARAM_INFO
	.align		4
.L_13:
        /*0038*/ 	.byte	0x04, 0x17
        /*003a*/ 	.short	(.L_15 - .L_14)
.L_14:
        /*003c*/ 	.word	0x00000000
        /*0040*/ 	.short	0x0001
        /*0042*/ 	.short	0x0008
        /*0044*/ 	.byte	0x00, 0xf5, 0x21, 0x00


	//----- nvinfo : EIATTR_KPARAM_INFO
	.align		4
.L_15:
        /*0048*/ 	.byte	0x04, 0x17
        /*004a*/ 	.short	(.L_17 - .L_16)
.L_16:
        /*004c*/ 	.word	0x00000000
        /*0050*/ 	.short	0x0000
        /*0052*/ 	.short	0x0000
        /*0054*/ 	.byte	0x00, 0xf5, 0x21, 0x00


	//----- nvinfo : EIATTR_SPARSE_MMA_MASK
	.align		4
.L_17:
        /*0058*/ 	.byte	0x03, 0x50
        /*005a*/ 	.short	0x0000


	//----- nvinfo : EIATTR_MAXREG_COUNT
	.align		4
        /*005c*/ 	.byte	0x03, 0x1b
        /*005e*/ 	.short	0x00ff


	//----- nvinfo : EIATTR_MERCURY_ISA_VERSION
	.align		4
        /*0060*/ 	.byte	0x03, 0x5f
        /*0062*/ 	.short	0x0101


	//----- nvinfo : EIATTR_VRC_CTA_INIT_COUNT
	.align		4
        /*0064*/ 	.byte	0x02, 0x4a
	.zero		1
	.zero		1


	//----- nvinfo : EIATTR_EXIT_INSTR_OFFSETS
	.align		4
        /*0068*/ 	.byte	0x04, 0x1c
        /*006a*/ 	.short	(.L_19 - .L_18)


	//   ....[0]....
.L_18:
        /*006c*/ 	.word	0x00000070


	//   ....[1]....
        /*0070*/ 	.word	0x00000110


	//   ....[2]....
        /*0074*/ 	.word	0x00000170


	//   ....[3]....
        /*0078*/ 	.word	0x000001b0


	//----- nvinfo : EIATTR_CBANK_PARAM_SIZE
	.align		4
.L_19:
        /*007c*/ 	.byte	0x03, 0x19
        /*007e*/ 	.short	0x001c


	//----- nvinfo : EIATTR_PARAM_CBANK
	.align		4
        /*0080*/ 	.byte	0x04, 0x0a
        /*0082*/ 	.short	(.L_21 - .L_20)
	.align		4
.L_20:
        /*0084*/ 	.word	index@(.nv.constant0._Z11clip_kernelPKfPfffi)
        /*0088*/ 	.short	0x0380
        /*008a*/ 	.short	0x001c


	//----- nvinfo : EIATTR_SW_WAR
	.align		4
.L_21:
        /*008c*/ 	.byte	0x04, 0x36
        /*008e*/ 	.short	(.L_23 - .L_22)
.L_22:
        /*0090*/ 	.word	0x00000008
.L_23:


//--------------------- .nv.callgraph             --------------------------
	.section	.nv.callgraph,"",@"SHT_CUDA_CALLGRAPH"
	.align	4
	.sectionentsize	8
	.align		4
        /*0000*/ 	.word	0x00000000
	.align		4
        /*0004*/ 	.word	0xffffffff
	.align		4
        /*0008*/ 	.word	0x00000000
	.align		4
        /*000c*/ 	.word	0xfffffffe
	.align		4
        /*0010*/ 	.word	0x00000000
	.align		4
        /*0014*/ 	.word	0xfffffffd
	.align		4
        /*0018*/ 	.word	0x00000000
	.align		4
        /*001c*/ 	.word	0xfffffffc


//--------------------- .text._Z11clip_kernelPKfPfffi --------------------------
	.section	.text._Z11clip_kernelPKfPfffi,"ax",@progbits
	.align	128
        .global         _Z11clip_kernelPKfPfffi
        .type           _Z11clip_kernelPKfPfffi,@function
        .size           _Z11clip_kernelPKfPfffi,(.L_x_1 - _Z11clip_kernelPKfPfffi)
        .other          _Z11clip_kernelPKfPfffi,@"STO_CUDA_ENTRY STV_DEFAULT"
_Z11clip_kernelPKfPfffi:
.text._Z11clip_kernelPKfPfffi:
[----:B------:R-:W-:Y:S01]  /*0000*/  LDC R1, c[0x0][0x37c] ;  /* 0x0000df00ff017b82 */ /* 0x000fe20000000800 */
[----:B------:R-:W0:Y:S01]  /*0010*/  S2R R7, SR_CTAID.X ;  /* 0x0000000000077919 */ /* 0x000e220000002500 */
[----:B------:R-:W0:Y:S01]  /*0020*/  LDCU UR4, c[0x0][0x360] ;  /* 0x00006c00ff0477ac */ /* 0x000e220008000800 */
[----:B------:R-:W0:Y:S01]  /*0030*/  S2R R0, SR_TID.X ;  /* 0x0000000000007919 */ /* 0x000e220000002100 */
[----:B------:R-:W1:Y:S01]  /*0040*/  LDCU UR5, c[0x0][0x398] ;  /* 0x00007300ff0577ac */ /* 0x000e620008000800 */
[----:B0-----:R-:W-:-:S05]  /*0050*/  IMAD R7, R7, UR4, R0 ;  /* 0x0000000407077c24 */ /* 0x001fca000f8e0200 */
[----:B-1----:R-:W-:-:S13]  /*0060*/  ISETP.GE.AND P0, PT, R7, UR5, PT ;  /* 0x0000000507007c0c */ /* 0x002fda000bf06270 */
[----:B------:R-:W-:Y:S05]  /*0070*/  @P0 EXIT ;  /* 0x000000000000094d */ /* 0x000fea0003800000 */
[----:B------:R-:W0:Y:S01]  /*0080*/  LDC.64 R2, c[0x0][0x380] ;  /* 0x0000e000ff027b82 */ /* 0x000e220000000a00 */
[----:B------:R-:W1:Y:S07]  /*0090*/  LDCU.64 UR4, c[0x0][0x358] ;  /* 0x00006b00ff0477ac */ /* 0x000e6e0008000a00 */
[----:B------:R-:W2:Y:S01]  /*00a0*/  LDC R0, c[0x0][0x390] ;  /* 0x0000e400ff007b82 */ /* 0x000ea20000000800 */
[----:B0-----:R-:W-:-:S05]  /*00b0*/  IMAD.WIDE R2, R7, 0x4, R2 ;  /* 0x0000000407027825 */ /* 0x001fca00078e0202 */
[----:B-1----:R-:W2:Y:S02]  /*00c0*/  LDG.E R9, desc[UR4][R2.64] ;  /* 0x0000000402097981 */ /* 0x002ea4000c1e1900 */
[----:B--2---:R-:W-:-:S13]  /*00d0*/  FSETP.GEU.AND P0, PT, R9, R0, PT ;  /* 0x000000000900720b */ /* 0x004fda0003f0e000 */
[----:B------:R-:W0:Y:S02]  /*00e0*/  @!P0 LDC.64 R4, c[0x0][0x388] ;  /* 0x0000e200ff048b82 */ /* 0x000e240000000a00 */
[----:B0-----:R-:W-:-:S05]  /*00f0*/  @!P0 IMAD.WIDE R4, R7, 0x4, R4 ;  /* 0x0000000407048825 */ /* 0x001fca00078e0204 */
[----:B------:R0:W-:Y:S01]  /*0100*/  @!P0 STG.E desc[UR4][R4.64], R0 ;  /* 0x0000000004008986 */ /* 0x0001e2000c101904 */
[----:B------:R-:W-:Y:S05]  /*0110*/  @!P0 EXIT ;  /* 0x000000000000894d */ /* 0x000fea0003800000 */
[----:B0-----:R-:W0:Y:S02]  /*0120*/  LDC R0, c[0x0][0x394] ;  /* 0x0000e500ff007b82 */ /* 0x001e240000000800 */
[----:B0-----:R-:W-:-:S13]  /*0130*/  FSETP.GT.AND P0, PT, R9, R0, PT ;  /* 0x000000000900720b */ /* 0x001fda0003f04000 */
[----:B------:R-:W0:Y:S02]  /*0140*/  @P0 LDC.64 R2, c[0x0][0x388] ;  /* 0x0000e200ff020b82 */ /* 0x000e240000000a00 */
[----:B0-----:R-:W-:-:S05]  /*0150*/  @P0 IMAD.WIDE R2, R7, 0x4, R2 ;  /* 0x0000000407020825 */ /* 0x001fca00078e0202 */
[----:B------:R0:W-:Y:S01]  /*0160*/  @P0 STG.E desc[UR4][R2.64], R0 ;  /* 0x0000000002000986 */ /* 0x0001e2000c101904 */
[----:B------:R-:W-:Y:S05]  /*0170*/  @P0 EXIT ;  /* 0x000000000000094d */ /* 0x000fea0003800000 */
[----:B0-----:R-:W0:Y:S02]  /*0180*/  LDC.64 R2, c[0x0][0x388] ;  /* 0x0000e200ff027b82 */ /* 0x001e240000000a00 */
[----:B0-----:R-:W-:-:S05]  /*0190*/  IMAD.WIDE R2, R7, 0x4, R2 ;  /* 0x0000000407027825 */ /* 0x001fca00078e0202 */
[----:B------:R-:W-:Y:S01]  /*01a0*/  STG.E desc[UR4][R2.64], R9 ;  /* 0x0000000902007986 */ /* 0x000fe2000c101904 */
[----:B------:R-:W-:Y:S05]  /*01b0*/  EXIT ;  /* 0x000000000000794d */ /* 0x000fea0003800000 */
.L_x_0:
[----:B------:R-:W-:-:S00]  /*01c0*/  BRA `(.L_x_0) ;  /* 0xfffffffc00fc7947 */ /* 0x000fc0000383ffff */
[----:B------:R-:W-:-:S00]  /*01d0*/  NOP ;  /* 0x0000000000007918 */ /* 0x000fc00000000000 */
        /* <DEDUP_REMOVED lines=10> */
.L_x_1:


//--------------------- .nv.shared.reserved.0     --------------------------
	.section	.nv.shared.reserved.0,"aw",@nobits
	.weak		__nv_reservedSMEM_offset_0_alias
	.size		__nv_reservedSMEM_offset_0_alias, 0, 64
	.other		__nv_reservedSMEM_offset_0_alias,@"STO_CUDA_RESERVED_SHARED STV_DEFAULT"
__nv_reservedSMEM_offset_0_alias:
	.zero		0
	.zero		64


//--------------------- .nv.constant0._Z11clip_kernelPKfPfffi --------------------------
	.section	.nv.constant0._Z11clip_kernelPKfPfffi,"a",@progbits
	.sectionflags	@""
	.align	4
.nv.constant0._Z11clip_kernelPKfPfffi:
	.zero		924


//--------------------- SYMBOLS --------------------------

	.type		.nv.reservedSmem.offset0,@object
	.size		.nv.reservedSmem.offset0,0x4
